//
// Generated by NVIDIA NVVM Compiler
//
// Compiler Build ID: CL-36424714
// Cuda compilation tools, release 13.0, V13.0.88
// Based on NVVM 20.0.0
//

.version 9.0
.target sm_100
.address_size 64

	// .globl	_Z24test_call_user_functionsv

.visible .entry _Z24test_call_user_functionsv()
{


	ret;

}


// ===== COMPILED SASS (sm_100) =====

	.target	sm_100

	.elftype	@"ET_EXEC"


//--------------------- .note.nv.tkinfo           --------------------------
	.section	.note.nv.tkinfo,"",@"SHT_NOTE"
	.sectionflags	@"SHF_NOTE_NV_TKINFO"
	.tkinfo
        /*0018*/ 	.word	0x00000002
        /*0030*/ 	.string	""
        /*0030*/ 	.string	"ptxas"
        /*0030*/ 	.string	"Cuda compilation tools, release 13.0, V13.0.88"
        /*0030*/ 	.string	"Build cuda_13.0.r13.0/compiler.36424714_0"
        /*0030*/ 	.string	"-arch sm_100 -m 64 "



//--------------------- .note.nv.cuinfo           --------------------------
	.section	.note.nv.cuinfo,"",@"SHT_NOTE"
	.sectionflags	@"SHF_NOTE_NV_CUINFO"
        /*0018*/ 	.short	0x0002
        /*001a*/ 	.short	0x0064
        /*001c*/ 	.short	0x0082
	.zero		2


//--------------------- .nv.info                  --------------------------
	.section	.nv.info,"",@"SHT_CUDA_INFO"
	.align	4


	//----- nvinfo : EIATTR_REGCOUNT
	.align		4
        /*0000*/ 	.byte	0x04, 0x2f
        /*0002*/ 	.short	(.L_1 - .L_0)
	.align		4
.L_0:
        /*0004*/ 	.word	index@(_Z24test_call_user_functionsv)
        /*0008*/ 	.word	0x00000004


	//----- nvinfo : EIATTR_FRAME_SIZE
	.align		4
.L_1:
        /*000c*/ 	.byte	0x04, 0x11
        /*000e*/ 	.short	(.L_3 - .L_2)
	.align		4
.L_2:
        /*0010*/ 	.word	index@(_Z24test_call_user_functionsv)
        /*0014*/ 	.word	0x00000000


	//----- nvinfo : EIATTR_MIN_STACK_SIZE
	.align		4
.L_3:
        /*0018*/ 	.byte	0x04, 0x12
        /*001a*/ 	.short	(.L_5 - .L_4)
	.align		4
.L_4:
        /*001c*/ 	.word	index@(_Z24test_call_user_functionsv)
        /*0020*/ 	.word	0x00000000
.L_5:


//--------------------- .nv.compat                --------------------------
	.section	.nv.compat,"",@"SHT_CUDA_COMPAT_INFO"
	.align	4
        /*0000*/ 	.byte	0x02, 0x09, 0x00, 0x00, 0x02, 0x02, 0x01, 0x00, 0x02, 0x05, 0x05, 0x00, 0x03, 0x07, 0x01, 0x01
        /*0010*/ 	.byte	0x02, 0x03, 0x00, 0x00, 0x02, 0x06, 0x01, 0x00, 0x04, 0x0b, 0x08, 0x00, 0x09, 0x00, 0x00, 0x00
        /*0020*/ 	.byte	0x00, 0x00, 0x00, 0x00


//--------------------- .nv.info._Z24test_call_user_functionsv --------------------------
	.section	.nv.info._Z24test_call_user_functionsv,"",@"SHT_CUDA_INFO"
	.sectionflags	@""
	.align	4


	//----- nvinfo : EIATTR_CUDA_API_VERSION
	.align		4
        /*0000*/ 	.byte	0x04, 0x37
        /*0002*/ 	.short	(.L_7 - .L_6)
.L_6:
        /*0004*/ 	.word	0x00000082


	//----- nvinfo : EIATTR_SPARSE_MMA_MASK
	.align		4
.L_7:
        /*0008*/ 	.byte	0x03, 0x50
        /*000a*/ 	.short	0x0000


	//----- nvinfo : EIATTR_MAXREG_COUNT
	.align		4
        /*000c*/ 	.byte	0x03, 0x1b
        /*000e*/ 	.short	0x00ff


	//----- nvinfo : EIATTR_MERCURY_ISA_VERSION
	.align		4
        /*0010*/ 	.byte	0x03, 0x5f
        /*0012*/ 	.short	0x0101


	//----- nvinfo : EIATTR_VRC_CTA_INIT_COUNT
	.align		4
        /*0014*/ 	.byte	0x02, 0x4a
	.zero		1
	.zero		1


	//----- nvinfo : EIATTR_EXIT_INSTR_OFFSETS
	.align		4
        /*0018*/ 	.byte	0x04, 0x1c
        /*001a*/ 	.short	(.L_9 - .L_8)


	//   ....[0]....
.L_8:
        /*001c*/ 	.word	0x00000010


	//----- nvinfo : EIATTR_SW_WAR
	.align		4
.L_9:
        /*0020*/ 	.byte	0x04, 0x36
        /*0022*/ 	.short	(.L_11 - .L_10)
.L_10:
        /*0024*/ 	.word	0x00000008
.L_11:


//--------------------- .nv.callgraph             --------------------------
	.section	.nv.callgraph,"",@"SHT_CUDA_CALLGRAPH"
	.align	4
	.sectionentsize	8
	.align		4
        /*0000*/ 	.word	0x00000000
	.align		4
        /*0004*/ 	.word	0xffffffff
	.align		4
        /*0008*/ 	.word	0x00000000
	.align		4
        /*000c*/ 	.word	0xfffffffe
	.align		4
        /*0010*/ 	.word	0x00000000
	.align		4
        /*0014*/ 	.word	0xfffffffd
	.align		4
        /*0018*/ 	.word	0x00000000
	.align		4
        /*001c*/ 	.word	0xfffffffc


//--------------------- .text._Z24test_call_user_functionsv --------------------------
	.section	.text._Z24test_call_user_functionsv,"ax",@progbits
	.align	128
        .global         _Z24test_call_user_functionsv
        .type           _Z24test_call_user_functionsv,@function
        .size           _Z24test_call_user_functionsv,(.L_x_1 - _Z24test_call_user_functionsv)
        .other          _Z24test_call_user_functionsv,@"STO_CUDA_ENTRY STV_DEFAULT"
_Z24test_call_user_functionsv:
.text._Z24test_call_user_functionsv:
[----:B------:R-:W-:Y:S01]  /*0000*/  LDC R1, c[0x0][0x37c] ;  /* 0x0000df00ff017b82 */ /* 0x000fe20000000800 */
[----:B------:R-:W-:Y:S05]  /*0010*/  EXIT ;  /* 0x000000000000794d */ /* 0x000fea0003800000 */
.L_x_0:
[----:B------:R-:W-:-:S00]  /*0020*/  BRA `(.L_x_0) ;  /* 0xfffffffc00fc7947 */ /* 0x000fc0000383ffff */
[----:B------:R-:W-:-:S00]  /*0030*/  NOP ;  /* 0x0000000000007918 */ /* 0x000fc00000000000 */
        /* <DEDUP_REMOVED lines=12> */
.L_x_1:


//--------------------- .nv.shared.reserved.0     --------------------------
	.section	.nv.shared.reserved.0,"aw",@nobits
	.weak		__nv_reservedSMEM_offset_0_alias
	.size		__nv_reservedSMEM_offset_0_alias, 0, 64
	.other		__nv_reservedSMEM_offset_0_alias,@"STO_CUDA_RESERVED_SHARED STV_DEFAULT"
__nv_reservedSMEM_offset_0_alias:
	.zero		0
	.zero		64


//--------------------- .nv.constant0._Z24test_call_user_functionsv --------------------------
	.section	.nv.constant0._Z24test_call_user_functionsv,"a",@progbits
	.sectionflags	@""
	.align	4
.nv.constant0._Z24test_call_user_functionsv:
	.zero		896


//--------------------- SYMBOLS --------------------------

	.type		.nv.reservedSmem.offset0,@object
	.size		.nv.reservedSmem.offset0,0x4
